//
// Generated by NVIDIA NVVM Compiler
//
// Compiler Build ID: CL-36424714
// Cuda compilation tools, release 13.0, V13.0.88
// Based on NVVM 20.0.0
//

.version 9.0
.target sm_100
.address_size 64

	// .globl	_Z27Calculate_Array_With_Sharedv
.global .align 4 .b8 b_dev[32] = {101, 0, 0, 0, 102, 0, 0, 0, 103, 0, 0, 0, 104, 0, 0, 0, 105, 0, 0, 0, 106, 0, 0, 0, 107, 0, 0, 0, 108};

.visible .entry _Z27Calculate_Array_With_Sharedv()
{


	bar.sync 	0;
	ret;

}
	// .globl	_Z16Manipulate_ArrayPi
.visible .entry _Z16Manipulate_ArrayPi(
	.param .u64 .ptr .align 1 _Z16Manipulate_ArrayPi_param_0
)
{
	.reg .b32 	%r<5>;
	.reg .b64 	%rd<5>;

	ld.param.u64 	%rd1, [_Z16Manipulate_ArrayPi_param_0];
	cvta.to.global.u64 	%rd2, %rd1;
	mov.u32 	%r1, %tid.x;
	mul.wide.u32 	%rd3, %r1, 4;
	add.s64 	%rd4, %rd2, %rd3;
	ld.global.u32 	%r2, [%rd4];
	shl.b32 	%r3, %r2, 4;
	or.b32  	%r4, %r3, 1;
	st.global.u32 	[%rd4], %r4;
	ret;

}


// ===== COMPILED SASS (sm_100) =====

	.target	sm_100

	.elftype	@"ET_EXEC"


//--------------------- .note.nv.tkinfo           --------------------------
	.section	.note.nv.tkinfo,"",@"SHT_NOTE"
	.sectionflags	@"SHF_NOTE_NV_TKINFO"
	.tkinfo
        /*0018*/ 	.word	0x00000002
        /*0030*/ 	.string	""
        /*0030*/ 	.string	"ptxas"
        /*0030*/ 	.string	"Cuda compilation tools, release 13.0, V13.0.88"
        /*0030*/ 	.string	"Build cuda_13.0.r13.0/compiler.36424714_0"
        /*0030*/ 	.string	"-arch sm_100 -m 64 "



//--------------------- .note.nv.cuinfo           --------------------------
	.section	.note.nv.cuinfo,"",@"SHT_NOTE"
	.sectionflags	@"SHF_NOTE_NV_CUINFO"
        /*0018*/ 	.short	0x0002
        /*001a*/ 	.short	0x0064
        /*001c*/ 	.short	0x0082
	.zero		2


//--------------------- .nv.info                  --------------------------
	.section	.nv.info,"",@"SHT_CUDA_INFO"
	.align	4


	//----- nvinfo : EIATTR_REGCOUNT
	.align		4
        /*0000*/ 	.byte	0x04, 0x2f
        /*0002*/ 	.short	(.L_2 - .L_1)
	.align		4
.L_1:
        /*0004*/ 	.word	index@(_Z27Calculate_Array_With_Sharedv)
        /*0008*/ 	.word	0x00000004


	//----- nvinfo : EIATTR_FRAME_SIZE
	.align		4
.L_2:
        /*000c*/ 	.byte	0x04, 0x11
        /*000e*/ 	.short	(.L_4 - .L_3)
	.align		4
.L_3:
        /*0010*/ 	.word	index@(_Z27Calculate_Array_With_Sharedv)
        /*0014*/ 	.word	0x00000000


	//----- nvinfo : EIATTR_REGCOUNT
	.align		4
.L_4:
        /*0018*/ 	.byte	0x04, 0x2f
        /*001a*/ 	.short	(.L_6 - .L_5)
	.align		4
.L_5:
        /*001c*/ 	.word	index@(_Z16Manipulate_ArrayPi)
        /*0020*/ 	.word	0x00000008


	//----- nvinfo : EIATTR_FRAME_SIZE
	.align		4
.L_6:
        /*0024*/ 	.byte	0x04, 0x11
        /*0026*/ 	.short	(.L_8 - .L_7)
	.align		4
.L_7:
        /*0028*/ 	.word	index@(_Z16Manipulate_ArrayPi)
        /*002c*/ 	.word	0x00000000


	//----- nvinfo : EIATTR_MIN_STACK_SIZE
	.align		4
.L_8:
        /*0030*/ 	.byte	0x04, 0x12
        /*0032*/ 	.short	(.L_10 - .L_9)
	.align		4
.L_9:
        /*0034*/ 	.word	index@(_Z16Manipulate_ArrayPi)
        /*0038*/ 	.word	0x00000000


	//----- nvinfo : EIATTR_MIN_STACK_SIZE
	.align		4
.L_10:
        /*003c*/ 	.byte	0x04, 0x12
        /*003e*/ 	.short	(.L_12 - .L_11)
	.align		4
.L_11:
        /*0040*/ 	.word	index@(_Z27Calculate_Array_With_Sharedv)
        /*0044*/ 	.word	0x00000000
.L_12:


//--------------------- .nv.compat                --------------------------
	.section	.nv.compat,"",@"SHT_CUDA_COMPAT_INFO"
	.align	4
        /*0000*/ 	.byte	0x02, 0x09, 0x00, 0x00, 0x02, 0x02, 0x01, 0x00, 0x02, 0x05, 0x05, 0x00, 0x03, 0x07, 0x01, 0x01
        /*0010*/ 	.byte	0x02, 0x03, 0x00, 0x00, 0x02, 0x06, 0x01, 0x00, 0x04, 0x0b, 0x08, 0x00, 0x09, 0x00, 0x00, 0x00
        /*0020*/ 	.byte	0x00, 0x00, 0x00, 0x00


//--------------------- .nv.info._Z16Manipulate_ArrayPi --------------------------
	.section	.nv.info._Z16Manipulate_ArrayPi,"",@"SHT_CUDA_INFO"
	.sectionflags	@""
	.align	4


	//----- nvinfo : EIATTR_CUDA_API_VERSION
	.align		4
        /*0000*/ 	.byte	0x04, 0x37
        /*0002*/ 	.short	(.L_14 - .L_13)
.L_13:
        /*0004*/ 	.word	0x00000082


	//----- nvinfo : EIATTR_KPARAM_INFO
	.align		4
.L_14:
        /*0008*/ 	.byte	0x04, 0x17
        /*000a*/ 	.short	(.L_16 - .L_15)
.L_15:
        /*000c*/ 	.word	0x00000000
        /*0010*/ 	.short	0x0000
        /*0012*/ 	.short	0x0000
        /*0014*/ 	.byte	0x00, 0xf5, 0x21, 0x00


	//----- nvinfo : EIATTR_SPARSE_MMA_MASK
	.align		4
.L_16:
        /*0018*/ 	.byte	0x03, 0x50
        /*001a*/ 	.short	0x0000


	//----- nvinfo : EIATTR_MAXREG_COUNT
	.align		4
        /*001c*/ 	.byte	0x03, 0x1b
        /*001e*/ 	.short	0x00ff


	//----- nvinfo : EIATTR_MERCURY_ISA_VERSION
	.align		4
        /*0020*/ 	.byte	0x03, 0x5f
        /*0022*/ 	.short	0x0101


	//----- nvinfo : EIATTR_VRC_CTA_INIT_COUNT
	.align		4
        /*0024*/ 	.byte	0x02, 0x4a
	.zero		1
	.zero		1


	//----- nvinfo : EIATTR_EXIT_INSTR_OFFSETS
	.align		4
        /*0028*/ 	.byte	0x04, 0x1c
        /*002a*/ 	.short	(.L_18 - .L_17)


	//   ....[0]....
.L_17:
        /*002c*/ 	.word	0x00000080


	//----- nvinfo : EIATTR_CBANK_PARAM_SIZE
	.align		4
.L_18:
        /*0030*/ 	.byte	0x03, 0x19
        /*0032*/ 	.short	0x0008


	//----- nvinfo : EIATTR_PARAM_CBANK
	.align		4
        /*0034*/ 	.byte	0x04, 0x0a
        /*0036*/ 	.short	(.L_20 - .L_19)
	.align		4
.L_19:
        /*0038*/ 	.word	index@(.nv.constant0._Z16Manipulate_ArrayPi)
        /*003c*/ 	.short	0x0380
        /*003e*/ 	.short	0x0008


	//----- nvinfo : EIATTR_SW_WAR
	.align		4
.L_20:
        /*0040*/ 	.byte	0x04, 0x36
        /*0042*/ 	.short	(.L_22 - .L_21)
.L_21:
        /*0044*/ 	.word	0x00000008
.L_22:


//--------------------- .nv.info._Z27Calculate_Array_With_Sharedv --------------------------
	.section	.nv.info._Z27Calculate_Array_With_Sharedv,"",@"SHT_CUDA_INFO"
	.sectionflags	@""
	.align	4


	//----- nvinfo : EIATTR_CUDA_API_VERSION
	.align		4
        /*0000*/ 	.byte	0x04, 0x37
        /*0002*/ 	.short	(.L_24 - .L_23)
.L_23:
        /*0004*/ 	.word	0x00000082


	//----- nvinfo : EIATTR_SPARSE_MMA_MASK
	.align		4
.L_24:
        /*0008*/ 	.byte	0x03, 0x50
        /*000a*/ 	.short	0x0000


	//----- nvinfo : EIATTR_MAXREG_COUNT
	.align		4
        /*000c*/ 	.byte	0x03, 0x1b
        /*000e*/ 	.short	0x00ff


	//----- nvinfo : EIATTR_NUM_BARRIERS
	.align		4
        /*0010*/ 	.byte	0x02, 0x4c
        /*0012*/ 	.byte	0x01
	.zero		1


	//----- nvinfo : EIATTR_MERCURY_ISA_VERSION
	.align		4
        /*0014*/ 	.byte	0x03, 0x5f
        /*0016*/ 	.short	0x0101


	//----- nvinfo : EIATTR_VRC_CTA_INIT_COUNT
	.align		4
        /*0018*/ 	.byte	0x02, 0x4a
	.zero		1
	.zero		1


	//----- nvinfo : EIATTR_EXIT_INSTR_OFFSETS
	.align		4
        /*001c*/ 	.byte	0x04, 0x1c
        /*001e*/ 	.short	(.L_26 - .L_25)


	//   ....[0]....
.L_25:
        /*0020*/ 	.word	0x00000020


	//----- nvinfo : EIATTR_SW_WAR
	.align		4
.L_26:
        /*0024*/ 	.byte	0x04, 0x36
        /*0026*/ 	.short	(.L_28 - .L_27)
.L_27:
        /*0028*/ 	.word	0x00000008
.L_28:


//--------------------- .nv.callgraph             --------------------------
	.section	.nv.callgraph,"",@"SHT_CUDA_CALLGRAPH"
	.align	4
	.sectionentsize	8
	.align		4
        /*0000*/ 	.word	0x00000000
	.align		4
        /*0004*/ 	.word	0xffffffff
	.align		4
        /*0008*/ 	.word	0x00000000
	.align		4
        /*000c*/ 	.word	0xfffffffe
	.align		4
        /*0010*/ 	.word	0x00000000
	.align		4
        /*0014*/ 	.word	0xfffffffd
	.align		4
        /*0018*/ 	.word	0x00000000
	.align		4
        /*001c*/ 	.word	0xfffffffc


//--------------------- .nv.constant4             --------------------------
	.section	.nv.constant4,"a",@progbits
	.align	8
	.align		8
.nv.constant4:
        /*0000*/ 	.dword	b_dev


//--------------------- .text._Z16Manipulate_ArrayPi --------------------------
	.section	.text._Z16Manipulate_ArrayPi,"ax",@progbits
	.align	128
        .global         _Z16Manipulate_ArrayPi
        .type           _Z16Manipulate_ArrayPi,@function
        .size           _Z16Manipulate_ArrayPi,(.L_x_2 - _Z16Manipulate_ArrayPi)
        .other          _Z16Manipulate_ArrayPi,@"STO_CUDA_ENTRY STV_DEFAULT"
_Z16Manipulate_ArrayPi:
.text._Z16Manipulate_ArrayPi:
[----:B------:R-:W-:Y:S01]  /*0000*/  LDC R1, c[0x0][0x37c] ;  /* 0x0000df00ff017b82 */ /* 0x000fe20000000800 */
[----:B------:R-:W0:Y:S07]  /*0010*/  S2R R5, SR_TID.X ;  /* 0x0000000000057919 */ /* 0x000e2e0000002100 */
[----:B------:R-:W0:Y:S01]  /*0020*/  LDC.64 R2, c[0x0][0x380] ;  /* 0x0000e000ff027b82 */ /* 0x000e220000000a00 */
[----:B------:R-:W1:Y:S01]  /*0030*/  LDCU.64 UR4, c[0x0][0x358] ;  /* 0x00006b00ff0477ac */ /* 0x000e620008000a00 */
[----:B0-----:R-:W-:-:S05]  /*0040*/  IMAD.WIDE.U32 R2, R5, 0x4, R2 ;  /* 0x0000000405027825 */ /* 0x001fca00078e0002 */
[----:B-1----:R-:W2:Y:S02]  /*0050*/  LDG.E R0, desc[UR4][R2.64] ;  /* 0x0000000402007981 */ /* 0x002ea4000c1e1900 */
[----:B--2---:R-:W-:-:S05]  /*0060*/  LEA R5, R0, 0x1, 0x4 ;  /* 0x0000000100057811 */ /* 0x004fca00078e20ff */
[----:B------:R-:W-:Y:S01]  /*0070*/  STG.E desc[UR4][R2.64], R5 ;  /* 0x0000000502007986 */ /* 0x000fe2000c101904 */
[----:B------:R-:W-:Y:S05]  /*0080*/  EXIT ;  /* 0x000000000000794d */ /* 0x000fea0003800000 */
.L_x_0:
[----:B------:R-:W-:-:S00]  /*0090*/  BRA `(.L_x_0) ;  /* 0xfffffffc00fc7947 */ /* 0x000fc0000383ffff */
[----:B------:R-:W-:-:S00]  /*00a0*/  NOP ;  /* 0x0000000000007918 */ /* 0x000fc00000000000 */
        /* <DEDUP_REMOVED lines=13> */
.L_x_2:


//--------------------- .text._Z27Calculate_Array_With_Sharedv --------------------------
	.section	.text._Z27Calculate_Array_With_Sharedv,"ax",@progbits
	.align	128
        .global         _Z27Calculate_Array_With_Sharedv
        .type           _Z27Calculate_Array_With_Sharedv,@function
        .size           _Z27Calculate_Array_With_Sharedv,(.L_x_3 - _Z27Calculate_Array_With_Sharedv)
        .other          _Z27Calculate_Array_With_Sharedv,@"STO_CUDA_ENTRY STV_DEFAULT"
_Z27Calculate_Array_With_Sharedv:
.text._Z27Calculate_Array_With_Sharedv:
[----:B------:R-:W-:Y:S08]  /*0000*/  LDC R1, c[0x0][0x37c] ;  /* 0x0000df00ff017b82 */ /* 0x000ff00000000800 */
[----:B------:R-:W-:Y:S06]  /*0010*/  BAR.SYNC.DEFER_BLOCKING 0x0 ;  /* 0x0000000000007b1d */ /* 0x000fec0000010000 */
[----:B------:R-:W-:Y:S05]  /*0020*/  EXIT ;  /* 0x000000000000794d */ /* 0x000fea0003800000 */
.L_x_1:
        /* <DEDUP_REMOVED lines=13> */
.L_x_3:


//--------------------- .nv.global.init           --------------------------
	.section	.nv.global.init,"aw",@progbits
	.align	4
.nv.global.init:
	.type		b_dev,@object
	.size		b_dev,(.L_0 - b_dev)
b_dev:
        /*0000*/ 	.byte	0x65, 0x00, 0x00, 0x00, 0x66, 0x00, 0x00, 0x00, 0x67, 0x00, 0x00, 0x00, 0x68, 0x00, 0x00, 0x00
        /*0010*/ 	.byte	0x69, 0x00, 0x00, 0x00, 0x6a, 0x00, 0x00, 0x00, 0x6b, 0x00, 0x00, 0x00, 0x6c, 0x00, 0x00, 0x00
.L_0:


//--------------------- .nv.shared.reserved.0     --------------------------
	.section	.nv.shared.reserved.0,"aw",@nobits
	.weak		__nv_reservedSMEM_offset_0_alias
	.size		__nv_reservedSMEM_offset_0_alias, 0, 64
	.other		__nv_reservedSMEM_offset_0_alias,@"STO_CUDA_RESERVED_SHARED STV_DEFAULT"
__nv_reservedSMEM_offset_0_alias:
	.zero		0
	.zero		64


//--------------------- .nv.constant0._Z16Manipulate_ArrayPi --------------------------
	.section	.nv.constant0._Z16Manipulate_ArrayPi,"a",@progbits
	.sectionflags	@""
	.align	4
.nv.constant0._Z16Manipulate_ArrayPi:
	.zero		904


//--------------------- .nv.constant0._Z27Calculate_Array_With_Sharedv --------------------------
	.section	.nv.constant0._Z27Calculate_Array_With_Sharedv,"a",@progbits
	.sectionflags	@""
	.align	4
.nv.constant0._Z27Calculate_Array_With_Sharedv:
	.zero		896


//--------------------- SYMBOLS --------------------------

	.type		.nv.reservedSmem.offset0,@object
	.size		.nv.reservedSmem.offset0,0x4
